//
// Generated by NVIDIA NVVM Compiler
//
// Compiler Build ID: CL-36424714
// Cuda compilation tools, release 13.0, V13.0.88
// Based on NVVM 20.0.0
//

.version 9.0
.target sm_100
.address_size 64

	// .globl	_Z13add_vectors_dP6VectorS0_S0_

.visible .entry _Z13add_vectors_dP6VectorS0_S0_(
	.param .u64 .ptr .align 1 _Z13add_vectors_dP6VectorS0_S0__param_0,
	.param .u64 .ptr .align 1 _Z13add_vectors_dP6VectorS0_S0__param_1,
	.param .u64 .ptr .align 1 _Z13add_vectors_dP6VectorS0_S0__param_2
)
{
	.reg .b32 	%r<5>;
	.reg .b64 	%rd<17>;

	ld.param.u64 	%rd1, [_Z13add_vectors_dP6VectorS0_S0__param_0];
	ld.param.u64 	%rd2, [_Z13add_vectors_dP6VectorS0_S0__param_1];
	ld.param.u64 	%rd3, [_Z13add_vectors_dP6VectorS0_S0__param_2];
	cvta.to.global.u64 	%rd4, %rd3;
	cvta.to.global.u64 	%rd5, %rd2;
	cvta.to.global.u64 	%rd6, %rd1;
	ld.global.u64 	%rd7, [%rd6+8];
	cvta.to.global.u64 	%rd8, %rd7;
	mov.u32 	%r1, %tid.x;
	mul.wide.u32 	%rd9, %r1, 4;
	add.s64 	%rd10, %rd8, %rd9;
	ld.global.u32 	%r2, [%rd10];
	ld.global.u64 	%rd11, [%rd5+8];
	cvta.to.global.u64 	%rd12, %rd11;
	add.s64 	%rd13, %rd12, %rd9;
	ld.global.u32 	%r3, [%rd13];
	add.s32 	%r4, %r3, %r2;
	ld.global.u64 	%rd14, [%rd4+8];
	cvta.to.global.u64 	%rd15, %rd14;
	add.s64 	%rd16, %rd15, %rd9;
	st.global.u32 	[%rd16], %r4;
	ret;

}


// ===== COMPILED SASS (sm_100) =====

	.target	sm_100

	.elftype	@"ET_EXEC"


//--------------------- .note.nv.tkinfo           --------------------------
	.section	.note.nv.tkinfo,"",@"SHT_NOTE"
	.sectionflags	@"SHF_NOTE_NV_TKINFO"
	.tkinfo
        /*0018*/ 	.word	0x00000002
        /*0030*/ 	.string	""
        /*0030*/ 	.string	"ptxas"
        /*0030*/ 	.string	"Cuda compilation tools, release 13.0, V13.0.88"
        /*0030*/ 	.string	"Build cuda_13.0.r13.0/compiler.36424714_0"
        /*0030*/ 	.string	"-arch sm_100 -m 64 "



//--------------------- .note.nv.cuinfo           --------------------------
	.section	.note.nv.cuinfo,"",@"SHT_NOTE"
	.sectionflags	@"SHF_NOTE_NV_CUINFO"
        /*0018*/ 	.short	0x0002
        /*001a*/ 	.short	0x0064
        /*001c*/ 	.short	0x0082
	.zero		2


//--------------------- .nv.info                  --------------------------
	.section	.nv.info,"",@"SHT_CUDA_INFO"
	.align	4


	//----- nvinfo : EIATTR_REGCOUNT
	.align		4
        /*0000*/ 	.byte	0x04, 0x2f
        /*0002*/ 	.short	(.L_1 - .L_0)
	.align		4
.L_0:
        /*0004*/ 	.word	index@(_Z13add_vectors_dP6VectorS0_S0_)
        /*0008*/ 	.word	0x00000012


	//----- nvinfo : EIATTR_FRAME_SIZE
	.align		4
.L_1:
        /*000c*/ 	.byte	0x04, 0x11
        /*000e*/ 	.short	(.L_3 - .L_2)
	.align		4
.L_2:
        /*0010*/ 	.word	index@(_Z13add_vectors_dP6VectorS0_S0_)
        /*0014*/ 	.word	0x00000000


	//----- nvinfo : EIATTR_MIN_STACK_SIZE
	.align		4
.L_3:
        /*0018*/ 	.byte	0x04, 0x12
        /*001a*/ 	.short	(.L_5 - .L_4)
	.align		4
.L_4:
        /*001c*/ 	.word	index@(_Z13add_vectors_dP6VectorS0_S0_)
        /*0020*/ 	.word	0x00000000
.L_5:


//--------------------- .nv.compat                --------------------------
	.section	.nv.compat,"",@"SHT_CUDA_COMPAT_INFO"
	.align	4
        /*0000*/ 	.byte	0x02, 0x09, 0x00, 0x00, 0x02, 0x02, 0x01, 0x00, 0x02, 0x05, 0x05, 0x00, 0x03, 0x07, 0x01, 0x01
        /*0010*/ 	.byte	0x02, 0x03, 0x00, 0x00, 0x02, 0x06, 0x01, 0x00, 0x04, 0x0b, 0x08, 0x00, 0x09, 0x00, 0x00, 0x00
        /*0020*/ 	.byte	0x00, 0x00, 0x00, 0x00


//--------------------- .nv.info._Z13add_vectors_dP6VectorS0_S0_ --------------------------
	.section	.nv.info._Z13add_vectors_dP6VectorS0_S0_,"",@"SHT_CUDA_INFO"
	.sectionflags	@""
	.align	4


	//----- nvinfo : EIATTR_CUDA_API_VERSION
	.align		4
        /*0000*/ 	.byte	0x04, 0x37
        /*0002*/ 	.short	(.L_7 - .L_6)
.L_6:
        /*0004*/ 	.word	0x00000082


	//----- nvinfo : EIATTR_KPARAM_INFO
	.align		4
.L_7:
        /*0008*/ 	.byte	0x04, 0x17
        /*000a*/ 	.short	(.L_9 - .L_8)
.L_8:
        /*000c*/ 	.word	0x00000000
        /*0010*/ 	.short	0x0002
        /*0012*/ 	.short	0x0010
        /*0014*/ 	.byte	0x00, 0xf5, 0x21, 0x00


	//----- nvinfo : EIATTR_KPARAM_INFO
	.align		4
.L_9:
        /*0018*/ 	.byte	0x04, 0x17
        /*001a*/ 	.short	(.L_11 - .L_10)
.L_10:
        /*001c*/ 	.word	0x00000000
        /*0020*/ 	.short	0x0001
        /*0022*/ 	.short	0x0008
        /*0024*/ 	.byte	0x00, 0xf5, 0x21, 0x00


	//----- nvinfo : EIATTR_KPARAM_INFO
	.align		4
.L_11:
        /*0028*/ 	.byte	0x04, 0x17
        /*002a*/ 	.short	(.L_13 - .L_12)
.L_12:
        /*002c*/ 	.word	0x00000000
        /*0030*/ 	.short	0x0000
        /*0032*/ 	.short	0x0000
        /*0034*/ 	.byte	0x00, 0xf5, 0x21, 0x00


	//----- nvinfo : EIATTR_SPARSE_MMA_MASK
	.align		4
.L_13:
        /*0038*/ 	.byte	0x03, 0x50
        /*003a*/ 	.short	0x0000


	//----- nvinfo : EIATTR_MAXREG_COUNT
	.align		4
        /*003c*/ 	.byte	0x03, 0x1b
        /*003e*/ 	.short	0x00ff


	//----- nvinfo : EIATTR_MERCURY_ISA_VERSION
	.align		4
        /*0040*/ 	.byte	0x03, 0x5f
        /*0042*/ 	.short	0x0101


	//----- nvinfo : EIATTR_VRC_CTA_INIT_COUNT
	.align		4
        /*0044*/ 	.byte	0x02, 0x4a
	.zero		1
	.zero		1


	//----- nvinfo : EIATTR_EXIT_INSTR_OFFSETS
	.align		4
        /*0048*/ 	.byte	0x04, 0x1c
        /*004a*/ 	.short	(.L_15 - .L_14)


	//   ....[0]....
.L_14:
        /*004c*/ 	.word	0x00000100


	//----- nvinfo : EIATTR_CBANK_PARAM_SIZE
	.align		4
.L_15:
        /*0050*/ 	.byte	0x03, 0x19
        /*0052*/ 	.short	0x0018


	//----- nvinfo : EIATTR_PARAM_CBANK
	.align		4
        /*0054*/ 	.byte	0x04, 0x0a
        /*0056*/ 	.short	(.L_17 - .L_16)
	.align		4
.L_16:
        /*0058*/ 	.word	index@(.nv.constant0._Z13add_vectors_dP6VectorS0_S0_)
        /*005c*/ 	.short	0x0380
        /*005e*/ 	.short	0x0018


	//----- nvinfo : EIATTR_SW_WAR
	.align		4
.L_17:
        /*0060*/ 	.byte	0x04, 0x36
        /*0062*/ 	.short	(.L_19 - .L_18)
.L_18:
        /*0064*/ 	.word	0x00000008
.L_19:


//--------------------- .nv.callgraph             --------------------------
	.section	.nv.callgraph,"",@"SHT_CUDA_CALLGRAPH"
	.align	4
	.sectionentsize	8
	.align		4
        /*0000*/ 	.word	0x00000000
	.align		4
        /*0004*/ 	.word	0xffffffff
	.align		4
        /*0008*/ 	.word	0x00000000
	.align		4
        /*000c*/ 	.word	0xfffffffe
	.align		4
        /*0010*/ 	.word	0x00000000
	.align		4
        /*0014*/ 	.word	0xfffffffd
	.align		4
        /*0018*/ 	.word	0x00000000
	.align		4
        /*001c*/ 	.word	0xfffffffc


//--------------------- .text._Z13add_vectors_dP6VectorS0_S0_ --------------------------
	.section	.text._Z13add_vectors_dP6VectorS0_S0_,"ax",@progbits
	.align	128
        .global         _Z13add_vectors_dP6VectorS0_S0_
        .type           _Z13add_vectors_dP6VectorS0_S0_,@function
        .size           _Z13add_vectors_dP6VectorS0_S0_,(.L_x_1 - _Z13add_vectors_dP6VectorS0_S0_)
        .other          _Z13add_vectors_dP6VectorS0_S0_,@"STO_CUDA_ENTRY STV_DEFAULT"
_Z13add_vectors_dP6VectorS0_S0_:
.text._Z13add_vectors_dP6VectorS0_S0_:
[----:B------:R-:W-:Y:S08]  /*0000*/  LDC R1, c[0x0][0x37c] ;  /* 0x0000df00ff017b82 */ /* 0x000ff00000000800 */
[----:B------:R-:W0:Y:S01]  /*0010*/  LDC.64 R8, c[0x0][0x380] ;  /* 0x0000e000ff087b82 */ /* 0x000e220000000a00 */
[----:B------:R-:W0:Y:S07]  /*0020*/  LDCU.64 UR4, c[0x0][0x358] ;  /* 0x00006b00ff0477ac */ /* 0x000e2e0008000a00 */
[----:B------:R-:W1:Y:S01]  /*0030*/  LDC.64 R10, c[0x0][0x388] ;  /* 0x0000e200ff0a7b82 */ /* 0x000e620000000a00 */
[----:B0-----:R-:W2:Y:S04]  /*0040*/  LDG.E.64 R2, desc[UR4][R8.64+0x8] ;  /* 0x0000080408027981 */ /* 0x001ea8000c1e1b00 */
[----:B-1----:R-:W3:Y:S03]  /*0050*/  LDG.E.64 R4, desc[UR4][R10.64+0x8] ;  /* 0x000008040a047981 */ /* 0x002ee6000c1e1b00 */
[----:B------:R-:W0:Y:S01]  /*0060*/  LDC.64 R12, c[0x0][0x390] ;  /* 0x0000e400ff0c7b82 */ /* 0x000e220000000a00 */
[----:B------:R-:W2:Y:S01]  /*0070*/  S2R R15, SR_TID.X ;  /* 0x00000000000f7919 */ /* 0x000ea20000002100 */
[----:B0-----:R-:W4:Y:S01]  /*0080*/  LDG.E.64 R6, desc[UR4][R12.64+0x8] ;  /* 0x000008040c067981 */ /* 0x001f22000c1e1b00 */
[----:B--2---:R-:W-:-:S06]  /*0090*/  IMAD.WIDE.U32 R2, R15, 0x4, R2 ;  /* 0x000000040f027825 */ /* 0x004fcc00078e0002 */
[----:B------:R-:W2:Y:S01]  /*00a0*/  LDG.E R2, desc[UR4][R2.64] ;  /* 0x0000000402027981 */ /* 0x000ea2000c1e1900 */
[----:B---3--:R-:W-:-:S06]  /*00b0*/  IMAD.WIDE.U32 R4, R15, 0x4, R4 ;  /* 0x000000040f047825 */ /* 0x008fcc00078e0004 */
[----:B------:R-:W2:Y:S01]  /*00c0*/  LDG.E R5, desc[UR4][R4.64] ;  /* 0x0000000404057981 */ /* 0x000ea2000c1e1900 */
[----:B----4-:R-:W-:Y:S01]  /*00d0*/  IMAD.WIDE.U32 R6, R15, 0x4, R6 ;  /* 0x000000040f067825 */ /* 0x010fe200078e0006 */
[----:B--2---:R-:W-:-:S05]  /*00e0*/  IADD3 R15, PT, PT, R2, R5, RZ ;  /* 0x00000005020f7210 */ /* 0x004fca0007ffe0ff */
[----:B------:R-:W-:Y:S01]  /*00f0*/  STG.E desc[UR4][R6.64], R15 ;  /* 0x0000000f06007986 */ /* 0x000fe2000c101904 */
[----:B------:R-:W-:Y:S05]  /*0100*/  EXIT ;  /* 0x000000000000794d */ /* 0x000fea0003800000 */
.L_x_0:
[----:B------:R-:W-:-:S00]  /*0110*/  BRA `(.L_x_0) ;  /* 0xfffffffc00fc7947 */ /* 0x000fc0000383ffff */
[----:B------:R-:W-:-:S00]  /*0120*/  NOP ;  /* 0x0000000000007918 */ /* 0x000fc00000000000 */
        /* <DEDUP_REMOVED lines=13> */
.L_x_1:


//--------------------- .nv.shared.reserved.0     --------------------------
	.section	.nv.shared.reserved.0,"aw",@nobits
	.weak		__nv_reservedSMEM_offset_0_alias
	.size		__nv_reservedSMEM_offset_0_alias, 0, 64
	.other		__nv_reservedSMEM_offset_0_alias,@"STO_CUDA_RESERVED_SHARED STV_DEFAULT"
__nv_reservedSMEM_offset_0_alias:
	.zero		0
	.zero		64


//--------------------- .nv.constant0._Z13add_vectors_dP6VectorS0_S0_ --------------------------
	.section	.nv.constant0._Z13add_vectors_dP6VectorS0_S0_,"a",@progbits
	.sectionflags	@""
	.align	4
.nv.constant0._Z13add_vectors_dP6VectorS0_S0_:
	.zero		920


//--------------------- SYMBOLS --------------------------

	.type		.nv.reservedSmem.offset0,@object
	.size		.nv.reservedSmem.offset0,0x4
